//
// Generated by NVIDIA NVVM Compiler
//
// Compiler Build ID: CL-36424714
// Cuda compilation tools, release 13.0, V13.0.88
// Based on NVVM 20.0.0
//

.version 9.0
.target sm_100
.address_size 64

	// .globl	_Z6matmulPfS_S_
// _ZZ6matmulPfS_S_E2sA has been demoted
// _ZZ6matmulPfS_S_E2sB has been demoted

.visible .entry _Z6matmulPfS_S_(
	.param .u64 .ptr .align 1 _Z6matmulPfS_S__param_0,
	.param .u64 .ptr .align 1 _Z6matmulPfS_S__param_1,
	.param .u64 .ptr .align 1 _Z6matmulPfS_S__param_2
)
{
	.reg .pred 	%p<3>;
	.reg .b32 	%r<54>;
	.reg .b32 	%f<594>;
	.reg .b64 	%rd<25>;
	// demoted variable
	.shared .align 4 .b8 _ZZ6matmulPfS_S_E2sA[16384];
	// demoted variable
	.shared .align 4 .b8 _ZZ6matmulPfS_S_E2sB[16384];
	mov.b32 	%r51, 0;
	mov.f32 	%f530, 0f00000000;
	mov.u32 	%r10, %tid.y;
	shl.b32 	%r11, %r10, 11;
	mov.u32 	%r12, %tid.x;
	shl.b32 	%r13, %r12, 5;
	add.s32 	%r14, %r11, %r13;
	mov.f32 	%f531, %f530;
	mov.f32 	%f532, %f530;
	mov.f32 	%f533, %f530;
	mov.f32 	%f534, %f530;
	mov.f32 	%f535, %f530;
	mov.f32 	%f536, %f530;
	mov.f32 	%f537, %f530;
	mov.f32 	%f538, %f530;
	mov.f32 	%f539, %f530;
	mov.f32 	%f540, %f530;
	mov.f32 	%f541, %f530;
	mov.f32 	%f542, %f530;
	mov.f32 	%f543, %f530;
	mov.f32 	%f544, %f530;
	mov.f32 	%f545, %f530;
	mov.f32 	%f546, %f530;
	mov.f32 	%f547, %f530;
	mov.f32 	%f548, %f530;
	mov.f32 	%f549, %f530;
	mov.f32 	%f550, %f530;
	mov.f32 	%f551, %f530;
	mov.f32 	%f552, %f530;
	mov.f32 	%f553, %f530;
	mov.f32 	%f554, %f530;
	mov.f32 	%f555, %f530;
	mov.f32 	%f556, %f530;
	mov.f32 	%f557, %f530;
	mov.f32 	%f558, %f530;
	mov.f32 	%f559, %f530;
	mov.f32 	%f560, %f530;
	mov.f32 	%f561, %f530;
	mov.f32 	%f562, %f530;
	mov.f32 	%f563, %f530;
	mov.f32 	%f564, %f530;
	mov.f32 	%f565, %f530;
	mov.f32 	%f566, %f530;
	mov.f32 	%f567, %f530;
	mov.f32 	%f568, %f530;
	mov.f32 	%f569, %f530;
	mov.f32 	%f570, %f530;
	mov.f32 	%f571, %f530;
	mov.f32 	%f572, %f530;
	mov.f32 	%f573, %f530;
	mov.f32 	%f574, %f530;
	mov.f32 	%f575, %f530;
	mov.f32 	%f576, %f530;
	mov.f32 	%f577, %f530;
	mov.f32 	%f578, %f530;
	mov.f32 	%f579, %f530;
	mov.f32 	%f580, %f530;
	mov.f32 	%f581, %f530;
	mov.f32 	%f582, %f530;
	mov.f32 	%f583, %f530;
	mov.f32 	%f584, %f530;
	mov.f32 	%f585, %f530;
	mov.f32 	%f586, %f530;
	mov.f32 	%f587, %f530;
	mov.f32 	%f588, %f530;
	mov.f32 	%f589, %f530;
	mov.f32 	%f590, %f530;
	mov.f32 	%f591, %f530;
	mov.f32 	%f592, %f530;
	mov.f32 	%f593, %f530;
$L__BB0_1:
	ld.param.u64 	%rd24, [_Z6matmulPfS_S__param_2];
	ld.param.u64 	%rd23, [_Z6matmulPfS_S__param_1];
	mov.u32 	%r15, _ZZ6matmulPfS_S_E2sB;
	add.s32 	%r16, %r14, %r15;
	add.s32 	%r52, %r16, 16;
	shl.b32 	%r17, %r51, 6;
	shl.b32 	%r18, %r12, 3;
	add.s32 	%r19, %r17, %r18;
	cvt.u64.u32 	%rd4, %r19;
	mov.u32 	%r20, %ctaid.y;
	shl.b32 	%r21, %r20, 6;
	shl.b32 	%r22, %r10, 3;
	add.s32 	%r23, %r21, %r22;
	mul.wide.u32 	%rd5, %r23, 8192;
	add.s64 	%rd6, %rd5, %rd4;
	cvta.to.global.u64 	%rd7, %rd23;
	shl.b64 	%rd8, %rd6, 2;
	add.s64 	%rd9, %rd7, %rd8;
	ld.global.v4.f32 	{%f194, %f195, %f196, %f197}, [%rd9];
	mov.u32 	%r24, _ZZ6matmulPfS_S_E2sA;
	add.s32 	%r25, %r14, %r24;
	st.shared.f32 	[%r25], %f194;
	st.shared.f32 	[%r25+4], %f195;
	st.shared.f32 	[%r25+8], %f196;
	st.shared.f32 	[%r25+12], %f197;
	ld.global.v4.f32 	{%f198, %f199, %f200, %f201}, [%rd9+16];
	st.shared.f32 	[%r25+16], %f198;
	st.shared.f32 	[%r25+20], %f199;
	st.shared.f32 	[%r25+24], %f200;
	st.shared.f32 	[%r25+28], %f201;
	ld.global.v4.f32 	{%f202, %f203, %f204, %f205}, [%rd9+32768];
	st.shared.f32 	[%r25+256], %f202;
	st.shared.f32 	[%r25+260], %f203;
	st.shared.f32 	[%r25+264], %f204;
	st.shared.f32 	[%r25+268], %f205;
	ld.global.v4.f32 	{%f206, %f207, %f208, %f209}, [%rd9+32784];
	st.shared.f32 	[%r25+272], %f206;
	st.shared.f32 	[%r25+276], %f207;
	st.shared.f32 	[%r25+280], %f208;
	st.shared.f32 	[%r25+284], %f209;
	ld.global.v4.f32 	{%f210, %f211, %f212, %f213}, [%rd9+65536];
	st.shared.f32 	[%r25+512], %f210;
	st.shared.f32 	[%r25+516], %f211;
	st.shared.f32 	[%r25+520], %f212;
	st.shared.f32 	[%r25+524], %f213;
	ld.global.v4.f32 	{%f214, %f215, %f216, %f217}, [%rd9+65552];
	st.shared.f32 	[%r25+528], %f214;
	st.shared.f32 	[%r25+532], %f215;
	st.shared.f32 	[%r25+536], %f216;
	st.shared.f32 	[%r25+540], %f217;
	ld.global.v4.f32 	{%f218, %f219, %f220, %f221}, [%rd9+98304];
	st.shared.f32 	[%r25+768], %f218;
	st.shared.f32 	[%r25+772], %f219;
	st.shared.f32 	[%r25+776], %f220;
	st.shared.f32 	[%r25+780], %f221;
	ld.global.v4.f32 	{%f222, %f223, %f224, %f225}, [%rd9+98320];
	st.shared.f32 	[%r25+784], %f222;
	st.shared.f32 	[%r25+788], %f223;
	st.shared.f32 	[%r25+792], %f224;
	st.shared.f32 	[%r25+796], %f225;
	ld.global.v4.f32 	{%f226, %f227, %f228, %f229}, [%rd9+131072];
	st.shared.f32 	[%r25+1024], %f226;
	st.shared.f32 	[%r25+1028], %f227;
	st.shared.f32 	[%r25+1032], %f228;
	st.shared.f32 	[%r25+1036], %f229;
	ld.global.v4.f32 	{%f230, %f231, %f232, %f233}, [%rd9+131088];
	st.shared.f32 	[%r25+1040], %f230;
	st.shared.f32 	[%r25+1044], %f231;
	st.shared.f32 	[%r25+1048], %f232;
	st.shared.f32 	[%r25+1052], %f233;
	ld.global.v4.f32 	{%f234, %f235, %f236, %f237}, [%rd9+163840];
	st.shared.f32 	[%r25+1280], %f234;
	st.shared.f32 	[%r25+1284], %f235;
	st.shared.f32 	[%r25+1288], %f236;
	st.shared.f32 	[%r25+1292], %f237;
	ld.global.v4.f32 	{%f238, %f239, %f240, %f241}, [%rd9+163856];
	st.shared.f32 	[%r25+1296], %f238;
	st.shared.f32 	[%r25+1300], %f239;
	st.shared.f32 	[%r25+1304], %f240;
	st.shared.f32 	[%r25+1308], %f241;
	ld.global.v4.f32 	{%f242, %f243, %f244, %f245}, [%rd9+196608];
	st.shared.f32 	[%r25+1536], %f242;
	st.shared.f32 	[%r25+1540], %f243;
	st.shared.f32 	[%r25+1544], %f244;
	st.shared.f32 	[%r25+1548], %f245;
	ld.global.v4.f32 	{%f246, %f247, %f248, %f249}, [%rd9+196624];
	st.shared.f32 	[%r25+1552], %f246;
	st.shared.f32 	[%r25+1556], %f247;
	st.shared.f32 	[%r25+1560], %f248;
	st.shared.f32 	[%r25+1564], %f249;
	ld.global.v4.f32 	{%f250, %f251, %f252, %f253}, [%rd9+229376];
	st.shared.f32 	[%r25+1792], %f250;
	st.shared.f32 	[%r25+1796], %f251;
	st.shared.f32 	[%r25+1800], %f252;
	st.shared.f32 	[%r25+1804], %f253;
	ld.global.v4.f32 	{%f254, %f255, %f256, %f257}, [%rd9+229392];
	st.shared.f32 	[%r25+1808], %f254;
	st.shared.f32 	[%r25+1812], %f255;
	st.shared.f32 	[%r25+1816], %f256;
	st.shared.f32 	[%r25+1820], %f257;
	add.s32 	%r26, %r17, %r22;
	shl.b32 	%r27, %r26, 13;
	cvt.u64.u32 	%rd10, %r27;
	mov.u32 	%r28, %ctaid.x;
	shl.b32 	%r29, %r28, 6;
	add.s32 	%r30, %r29, %r18;
	cvt.u64.u32 	%rd11, %r30;
	add.s64 	%rd12, %rd11, %rd10;
	cvta.to.global.u64 	%rd13, %rd24;
	shl.b64 	%rd14, %rd12, 2;
	add.s64 	%rd15, %rd13, %rd14;
	ld.global.v4.f32 	{%f258, %f259, %f260, %f261}, [%rd15];
	add.s32 	%r31, %r15, %r11;
	add.s32 	%r32, %r31, %r13;
	st.shared.f32 	[%r32], %f258;
	st.shared.f32 	[%r32+4], %f259;
	st.shared.f32 	[%r32+8], %f260;
	st.shared.f32 	[%r32+12], %f261;
	ld.global.v4.f32 	{%f262, %f263, %f264, %f265}, [%rd15+16];
	st.shared.f32 	[%r32+16], %f262;
	st.shared.f32 	[%r32+20], %f263;
	st.shared.f32 	[%r32+24], %f264;
	st.shared.f32 	[%r32+28], %f265;
	ld.global.v4.f32 	{%f266, %f267, %f268, %f269}, [%rd15+32768];
	st.shared.f32 	[%r32+256], %f266;
	st.shared.f32 	[%r32+260], %f267;
	st.shared.f32 	[%r32+264], %f268;
	st.shared.f32 	[%r32+268], %f269;
	ld.global.v4.f32 	{%f270, %f271, %f272, %f273}, [%rd15+32784];
	st.shared.f32 	[%r32+272], %f270;
	st.shared.f32 	[%r32+276], %f271;
	st.shared.f32 	[%r32+280], %f272;
	st.shared.f32 	[%r32+284], %f273;
	ld.global.v4.f32 	{%f274, %f275, %f276, %f277}, [%rd15+65536];
	st.shared.f32 	[%r32+512], %f274;
	st.shared.f32 	[%r32+516], %f275;
	st.shared.f32 	[%r32+520], %f276;
	st.shared.f32 	[%r32+524], %f277;
	ld.global.v4.f32 	{%f278, %f279, %f280, %f281}, [%rd15+65552];
	st.shared.f32 	[%r32+528], %f278;
	st.shared.f32 	[%r32+532], %f279;
	st.shared.f32 	[%r32+536], %f280;
	st.shared.f32 	[%r32+540], %f281;
	ld.global.v4.f32 	{%f282, %f283, %f284, %f285}, [%rd15+98304];
	st.shared.f32 	[%r32+768], %f282;
	st.shared.f32 	[%r32+772], %f283;
	st.shared.f32 	[%r32+776], %f284;
	st.shared.f32 	[%r32+780], %f285;
	ld.global.v4.f32 	{%f286, %f287, %f288, %f289}, [%rd15+98320];
	st.shared.f32 	[%r32+784], %f286;
	st.shared.f32 	[%r32+788], %f287;
	st.shared.f32 	[%r32+792], %f288;
	st.shared.f32 	[%r32+796], %f289;
	ld.global.v4.f32 	{%f290, %f291, %f292, %f293}, [%rd15+131072];
	st.shared.f32 	[%r32+1024], %f290;
	st.shared.f32 	[%r32+1028], %f291;
	st.shared.f32 	[%r32+1032], %f292;
	st.shared.f32 	[%r32+1036], %f293;
	ld.global.v4.f32 	{%f294, %f295, %f296, %f297}, [%rd15+131088];
	st.shared.f32 	[%r32+1040], %f294;
	st.shared.f32 	[%r32+1044], %f295;
	st.shared.f32 	[%r32+1048], %f296;
	st.shared.f32 	[%r32+1052], %f297;
	ld.global.v4.f32 	{%f298, %f299, %f300, %f301}, [%rd15+163840];
	st.shared.f32 	[%r32+1280], %f298;
	st.shared.f32 	[%r32+1284], %f299;
	st.shared.f32 	[%r32+1288], %f300;
	st.shared.f32 	[%r32+1292], %f301;
	ld.global.v4.f32 	{%f302, %f303, %f304, %f305}, [%rd15+163856];
	st.shared.f32 	[%r32+1296], %f302;
	st.shared.f32 	[%r32+1300], %f303;
	st.shared.f32 	[%r32+1304], %f304;
	st.shared.f32 	[%r32+1308], %f305;
	ld.global.v4.f32 	{%f306, %f307, %f308, %f309}, [%rd15+196608];
	st.shared.f32 	[%r32+1536], %f306;
	st.shared.f32 	[%r32+1540], %f307;
	st.shared.f32 	[%r32+1544], %f308;
	st.shared.f32 	[%r32+1548], %f309;
	ld.global.v4.f32 	{%f310, %f311, %f312, %f313}, [%rd15+196624];
	st.shared.f32 	[%r32+1552], %f310;
	st.shared.f32 	[%r32+1556], %f311;
	st.shared.f32 	[%r32+1560], %f312;
	st.shared.f32 	[%r32+1564], %f313;
	ld.global.v4.f32 	{%f314, %f315, %f316, %f317}, [%rd15+229376];
	st.shared.f32 	[%r32+1792], %f314;
	st.shared.f32 	[%r32+1796], %f315;
	st.shared.f32 	[%r32+1800], %f316;
	st.shared.f32 	[%r32+1804], %f317;
	ld.global.v4.f32 	{%f318, %f319, %f320, %f321}, [%rd15+229392];
	st.shared.f32 	[%r32+1808], %f318;
	st.shared.f32 	[%r32+1812], %f319;
	st.shared.f32 	[%r32+1816], %f320;
	st.shared.f32 	[%r32+1820], %f321;
	bar.sync 	0;
	mov.b32 	%r53, 1024;
$L__BB0_2:
	mov.u32 	%r33, %tid.y;
	shl.b32 	%r34, %r33, 11;
	mov.u32 	%r35, %tid.x;
	shl.b32 	%r36, %r35, 5;
	add.s32 	%r37, %r34, %r36;
	mov.u32 	%r38, _ZZ6matmulPfS_S_E2sA;
	add.s32 	%r39, %r38, %r37;
	add.s32 	%r40, %r39, %r53;
	ld.shared.f32 	%f322, [%r40+-1024];
	ld.shared.f32 	%f323, [%r40+-768];
	ld.shared.f32 	%f324, [%r40+-512];
	ld.shared.f32 	%f325, [%r40+-256];
	ld.shared.f32 	%f326, [%r40];
	ld.shared.f32 	%f327, [%r40+256];
	ld.shared.f32 	%f328, [%r40+512];
	ld.shared.f32 	%f329, [%r40+768];
	ld.shared.f32 	%f330, [%r52+-16];
	ld.shared.f32 	%f331, [%r52+-12];
	ld.shared.f32 	%f332, [%r52+-8];
	ld.shared.f32 	%f333, [%r52+-4];
	ld.shared.f32 	%f334, [%r52];
	ld.shared.f32 	%f335, [%r52+4];
	ld.shared.f32 	%f336, [%r52+8];
	ld.shared.f32 	%f337, [%r52+12];
	fma.rn.f32 	%f593, %f322, %f330, %f593;
	fma.rn.f32 	%f592, %f322, %f331, %f592;
	fma.rn.f32 	%f591, %f322, %f332, %f591;
	fma.rn.f32 	%f590, %f322, %f333, %f590;
	fma.rn.f32 	%f589, %f322, %f334, %f589;
	fma.rn.f32 	%f588, %f322, %f335, %f588;
	fma.rn.f32 	%f587, %f322, %f336, %f587;
	fma.rn.f32 	%f586, %f322, %f337, %f586;
	fma.rn.f32 	%f585, %f323, %f330, %f585;
	fma.rn.f32 	%f584, %f323, %f331, %f584;
	fma.rn.f32 	%f583, %f323, %f332, %f583;
	fma.rn.f32 	%f582, %f323, %f333, %f582;
	fma.rn.f32 	%f581, %f323, %f334, %f581;
	fma.rn.f32 	%f580, %f323, %f335, %f580;
	fma.rn.f32 	%f579, %f323, %f336, %f579;
	fma.rn.f32 	%f578, %f323, %f337, %f578;
	fma.rn.f32 	%f577, %f324, %f330, %f577;
	fma.rn.f32 	%f576, %f324, %f331, %f576;
	fma.rn.f32 	%f575, %f324, %f332, %f575;
	fma.rn.f32 	%f574, %f324, %f333, %f574;
	fma.rn.f32 	%f573, %f324, %f334, %f573;
	fma.rn.f32 	%f572, %f324, %f335, %f572;
	fma.rn.f32 	%f571, %f324, %f336, %f571;
	fma.rn.f32 	%f570, %f324, %f337, %f570;
	fma.rn.f32 	%f569, %f325, %f330, %f569;
	fma.rn.f32 	%f568, %f325, %f331, %f568;
	fma.rn.f32 	%f567, %f325, %f332, %f567;
	fma.rn.f32 	%f566, %f325, %f333, %f566;
	fma.rn.f32 	%f565, %f325, %f334, %f565;
	fma.rn.f32 	%f564, %f325, %f335, %f564;
	fma.rn.f32 	%f563, %f325, %f336, %f563;
	fma.rn.f32 	%f562, %f325, %f337, %f562;
	fma.rn.f32 	%f561, %f326, %f330, %f561;
	fma.rn.f32 	%f560, %f326, %f331, %f560;
	fma.rn.f32 	%f559, %f326, %f332, %f559;
	fma.rn.f32 	%f558, %f326, %f333, %f558;
	fma.rn.f32 	%f557, %f326, %f334, %f557;
	fma.rn.f32 	%f556, %f326, %f335, %f556;
	fma.rn.f32 	%f555, %f326, %f336, %f555;
	fma.rn.f32 	%f554, %f326, %f337, %f554;
	fma.rn.f32 	%f553, %f327, %f330, %f553;
	fma.rn.f32 	%f552, %f327, %f331, %f552;
	fma.rn.f32 	%f551, %f327, %f332, %f551;
	fma.rn.f32 	%f550, %f327, %f333, %f550;
	fma.rn.f32 	%f549, %f327, %f334, %f549;
	fma.rn.f32 	%f548, %f327, %f335, %f548;
	fma.rn.f32 	%f547, %f327, %f336, %f547;
	fma.rn.f32 	%f546, %f327, %f337, %f546;
	fma.rn.f32 	%f545, %f328, %f330, %f545;
	fma.rn.f32 	%f544, %f328, %f331, %f544;
	fma.rn.f32 	%f543, %f328, %f332, %f543;
	fma.rn.f32 	%f542, %f328, %f333, %f542;
	fma.rn.f32 	%f541, %f328, %f334, %f541;
	fma.rn.f32 	%f540, %f328, %f335, %f540;
	fma.rn.f32 	%f539, %f328, %f336, %f539;
	fma.rn.f32 	%f538, %f328, %f337, %f538;
	fma.rn.f32 	%f537, %f329, %f330, %f537;
	fma.rn.f32 	%f536, %f329, %f331, %f536;
	fma.rn.f32 	%f535, %f329, %f332, %f535;
	fma.rn.f32 	%f534, %f329, %f333, %f534;
	fma.rn.f32 	%f533, %f329, %f334, %f533;
	fma.rn.f32 	%f532, %f329, %f335, %f532;
	fma.rn.f32 	%f531, %f329, %f336, %f531;
	fma.rn.f32 	%f530, %f329, %f337, %f530;
	add.s32 	%r53, %r53, 4;
	add.s32 	%r52, %r52, 256;
	setp.ne.s32 	%p1, %r53, 1056;
	@%p1 bra 	$L__BB0_2;
	bar.sync 	0;
	add.s32 	%r51, %r51, 1;
	setp.ne.s32 	%p2, %r51, 128;
	@%p2 bra 	$L__BB0_1;
	ld.param.u64 	%rd22, [_Z6matmulPfS_S__param_0];
	cvta.to.global.u64 	%rd16, %rd22;
	mov.u32 	%r41, %ctaid.x;
	shl.b32 	%r42, %r41, 6;
	shl.b32 	%r44, %r35, 3;
	add.s32 	%r45, %r42, %r44;
	cvt.u64.u32 	%rd17, %r45;
	mov.u32 	%r46, %ctaid.y;
	shl.b32 	%r47, %r46, 6;
	shl.b32 	%r49, %r33, 3;
	add.s32 	%r50, %r47, %r49;
	mul.wide.u32 	%rd18, %r50, 8192;
	add.s64 	%rd19, %rd18, %rd17;
	shl.b64 	%rd20, %rd19, 2;
	add.s64 	%rd21, %rd16, %rd20;
	ld.global.v4.f32 	{%f338, %f339, %f340, %f341}, [%rd21];
	add.f32 	%f342, %f338, %f593;
	add.f32 	%f343, %f339, %f592;
	add.f32 	%f344, %f340, %f591;
	add.f32 	%f345, %f341, %f590;
	st.global.v4.f32 	[%rd21], {%f342, %f343, %f344, %f345};
	ld.global.v4.f32 	{%f346, %f347, %f348, %f349}, [%rd21+16];
	add.f32 	%f350, %f346, %f589;
	add.f32 	%f351, %f347, %f588;
	add.f32 	%f352, %f348, %f587;
	add.f32 	%f353, %f349, %f586;
	st.global.v4.f32 	[%rd21+16], {%f350, %f351, %f352, %f353};
	ld.global.v4.f32 	{%f354, %f355, %f356, %f357}, [%rd21+32768];
	add.f32 	%f358, %f354, %f585;
	add.f32 	%f359, %f355, %f584;
	add.f32 	%f360, %f356, %f583;
	add.f32 	%f361, %f357, %f582;
	st.global.v4.f32 	[%rd21+32768], {%f358, %f359, %f360, %f361};
	ld.global.v4.f32 	{%f362, %f363, %f364, %f365}, [%rd21+32784];
	add.f32 	%f366, %f362, %f581;
	add.f32 	%f367, %f363, %f580;
	add.f32 	%f368, %f364, %f579;
	add.f32 	%f369, %f365, %f578;
	st.global.v4.f32 	[%rd21+32784], {%f366, %f367, %f368, %f369};
	ld.global.v4.f32 	{%f370, %f371, %f372, %f373}, [%rd21+65536];
	add.f32 	%f374, %f370, %f577;
	add.f32 	%f375, %f371, %f576;
	add.f32 	%f376, %f372, %f575;
	add.f32 	%f377, %f373, %f574;
	st.global.v4.f32 	[%rd21+65536], {%f374, %f375, %f376, %f377};
	ld.global.v4.f32 	{%f378, %f379, %f380, %f381}, [%rd21+65552];
	add.f32 	%f382, %f378, %f573;
	add.f32 	%f383, %f379, %f572;
	add.f32 	%f384, %f380, %f571;
	add.f32 	%f385, %f381, %f570;
	st.global.v4.f32 	[%rd21+65552], {%f382, %f383, %f384, %f385};
	ld.global.v4.f32 	{%f386, %f387, %f388, %f389}, [%rd21+98304];
	add.f32 	%f390, %f386, %f569;
	add.f32 	%f391, %f387, %f568;
	add.f32 	%f392, %f388, %f567;
	add.f32 	%f393, %f389, %f566;
	st.global.v4.f32 	[%rd21+98304], {%f390, %f391, %f392, %f393};
	ld.global.v4.f32 	{%f394, %f395, %f396, %f397}, [%rd21+98320];
	add.f32 	%f398, %f394, %f565;
	add.f32 	%f399, %f395, %f564;
	add.f32 	%f400, %f396, %f563;
	add.f32 	%f401, %f397, %f562;
	st.global.v4.f32 	[%rd21+98320], {%f398, %f399, %f400, %f401};
	ld.global.v4.f32 	{%f402, %f403, %f404, %f405}, [%rd21+131072];
	add.f32 	%f406, %f402, %f561;
	add.f32 	%f407, %f403, %f560;
	add.f32 	%f408, %f404, %f559;
	add.f32 	%f409, %f405, %f558;
	st.global.v4.f32 	[%rd21+131072], {%f406, %f407, %f408, %f409};
	ld.global.v4.f32 	{%f410, %f411, %f412, %f413}, [%rd21+131088];
	add.f32 	%f414, %f410, %f557;
	add.f32 	%f415, %f411, %f556;
	add.f32 	%f416, %f412, %f555;
	add.f32 	%f417, %f413, %f554;
	st.global.v4.f32 	[%rd21+131088], {%f414, %f415, %f416, %f417};
	ld.global.v4.f32 	{%f418, %f419, %f420, %f421}, [%rd21+163840];
	add.f32 	%f422, %f418, %f553;
	add.f32 	%f423, %f419, %f552;
	add.f32 	%f424, %f420, %f551;
	add.f32 	%f425, %f421, %f550;
	st.global.v4.f32 	[%rd21+163840], {%f422, %f423, %f424, %f425};
	ld.global.v4.f32 	{%f426, %f427, %f428, %f429}, [%rd21+163856];
	add.f32 	%f430, %f426, %f549;
	add.f32 	%f431, %f427, %f548;
	add.f32 	%f432, %f428, %f547;
	add.f32 	%f433, %f429, %f546;
	st.global.v4.f32 	[%rd21+163856], {%f430, %f431, %f432, %f433};
	ld.global.v4.f32 	{%f434, %f435, %f436, %f437}, [%rd21+196608];
	add.f32 	%f438, %f434, %f545;
	add.f32 	%f439, %f435, %f544;
	add.f32 	%f440, %f436, %f543;
	add.f32 	%f441, %f437, %f542;
	st.global.v4.f32 	[%rd21+196608], {%f438, %f439, %f440, %f441};
	ld.global.v4.f32 	{%f442, %f443, %f444, %f445}, [%rd21+196624];
	add.f32 	%f446, %f442, %f541;
	add.f32 	%f447, %f443, %f540;
	add.f32 	%f448, %f444, %f539;
	add.f32 	%f449, %f445, %f538;
	st.global.v4.f32 	[%rd21+196624], {%f446, %f447, %f448, %f449};
	ld.global.v4.f32 	{%f450, %f451, %f452, %f453}, [%rd21+229376];
	add.f32 	%f454, %f450, %f537;
	add.f32 	%f455, %f451, %f536;
	add.f32 	%f456, %f452, %f535;
	add.f32 	%f457, %f453, %f534;
	st.global.v4.f32 	[%rd21+229376], {%f454, %f455, %f456, %f457};
	ld.global.v4.f32 	{%f458, %f459, %f460, %f461}, [%rd21+229392];
	add.f32 	%f462, %f458, %f533;
	add.f32 	%f463, %f459, %f532;
	add.f32 	%f464, %f460, %f531;
	add.f32 	%f465, %f461, %f530;
	st.global.v4.f32 	[%rd21+229392], {%f462, %f463, %f464, %f465};
	ret;

}


// ===== COMPILED SASS (sm_100) =====

	.target	sm_100

	.elftype	@"ET_EXEC"


//--------------------- .note.nv.tkinfo           --------------------------
	.section	.note.nv.tkinfo,"",@"SHT_NOTE"
	.sectionflags	@"SHF_NOTE_NV_TKINFO"
	.tkinfo
        /*0018*/ 	.word	0x00000002
        /*0030*/ 	.string	""
        /*0030*/ 	.string	"ptxas"
        /*0030*/ 	.string	"Cuda compilation tools, release 13.0, V13.0.88"
        /*0030*/ 	.string	"Build cuda_13.0.r13.0/compiler.36424714_0"
        /*0030*/ 	.string	"-arch sm_100 -m 64 "



//--------------------- .note.nv.cuinfo           --------------------------
	.section	.note.nv.cuinfo,"",@"SHT_NOTE"
	.sectionflags	@"SHF_NOTE_NV_CUINFO"
        /*0018*/ 	.short	0x0002
        /*001a*/ 	.short	0x0064
        /*001c*/ 	.short	0x0082
	.zero		2


//--------------------- .nv.info                  --------------------------
	.section	.nv.info,"",@"SHT_CUDA_INFO"
	.align	4


	//----- nvinfo : EIATTR_REGCOUNT
	.align		4
        /*0000*/ 	.byte	0x04, 0x2f
        /*0002*/ 	.short	(.L_1 - .L_0)
	.align		4
.L_0:
        /*0004*/ 	.word	index@(_Z6matmulPfS_S_)
        /*0008*/ 	.word	0x00000076


	//----- nvinfo : EIATTR_FRAME_SIZE
	.align		4
.L_1:
        /*000c*/ 	.byte	0x04, 0x11
        /*000e*/ 	.short	(.L_3 - .L_2)
	.align		4
.L_2:
        /*0010*/ 	.word	index@(_Z6matmulPfS_S_)
        /*0014*/ 	.word	0x00000000


	//----- nvinfo : EIATTR_MIN_STACK_SIZE
	.align		4
.L_3:
        /*0018*/ 	.byte	0x04, 0x12
        /*001a*/ 	.short	(.L_5 - .L_4)
	.align		4
.L_4:
        /*001c*/ 	.word	index@(_Z6matmulPfS_S_)
        /*0020*/ 	.word	0x00000000
.L_5:


//--------------------- .nv.compat                --------------------------
	.section	.nv.compat,"",@"SHT_CUDA_COMPAT_INFO"
	.align	4
        /*0000*/ 	.byte	0x02, 0x09, 0x00, 0x00, 0x02, 0x02, 0x01, 0x00, 0x02, 0x05, 0x05, 0x00, 0x03, 0x07, 0x01, 0x01
        /*0010*/ 	.byte	0x02, 0x03, 0x00, 0x00, 0x02, 0x06, 0x01, 0x00, 0x04, 0x0b, 0x08, 0x00, 0x09, 0x00, 0x00, 0x00
        /*0020*/ 	.byte	0x00, 0x00, 0x00, 0x00


//--------------------- .nv.info._Z6matmulPfS_S_  --------------------------
	.section	.nv.info._Z6matmulPfS_S_,"",@"SHT_CUDA_INFO"
	.sectionflags	@""
	.align	4


	//----- nvinfo : EIATTR_CUDA_API_VERSION
	.align		4
        /*0000*/ 	.byte	0x04, 0x37
        /*0002*/ 	.short	(.L_7 - .L_6)
.L_6:
        /*0004*/ 	.word	0x00000082


	//----- nvinfo : EIATTR_KPARAM_INFO
	.align		4
.L_7:
        /*0008*/ 	.byte	0x04, 0x17
        /*000a*/ 	.short	(.L_9 - .L_8)
.L_8:
        /*000c*/ 	.word	0x00000000
        /*0010*/ 	.short	0x0002
        /*0012*/ 	.short	0x0010
        /*0014*/ 	.byte	0x00, 0xf5, 0x21, 0x00


	//----- nvinfo : EIATTR_KPARAM_INFO
	.align		4
.L_9:
        /*0018*/ 	.byte	0x04, 0x17
        /*001a*/ 	.short	(.L_11 - .L_10)
.L_10:
        /*001c*/ 	.word	0x00000000
        /*0020*/ 	.short	0x0001
        /*0022*/ 	.short	0x0008
        /*0024*/ 	.byte	0x00, 0xf5, 0x21, 0x00


	//----- nvinfo : EIATTR_KPARAM_INFO
	.align		4
.L_11:
        /*0028*/ 	.byte	0x04, 0x17
        /*002a*/ 	.short	(.L_13 - .L_12)
.L_12:
        /*002c*/ 	.word	0x00000000
        /*0030*/ 	.short	0x0000
        /*0032*/ 	.short	0x0000
        /*0034*/ 	.byte	0x00, 0xf5, 0x21, 0x00


	//----- nvinfo : EIATTR_SPARSE_MMA_MASK
	.align		4
.L_13:
        /*0038*/ 	.byte	0x03, 0x50
        /*003a*/ 	.short	0x0000


	//----- nvinfo : EIATTR_MAXREG_COUNT
	.align		4
        /*003c*/ 	.byte	0x03, 0x1b
        /*003e*/ 	.short	0x00ff


	//----- nvinfo : EIATTR_NUM_BARRIERS
	.align		4
        /*0040*/ 	.byte	0x02, 0x4c
        /*0042*/ 	.byte	0x01
	.zero		1


	//----- nvinfo : EIATTR_MERCURY_ISA_VERSION
	.align		4
        /*0044*/ 	.byte	0x03, 0x5f
        /*0046*/ 	.short	0x0101


	//----- nvinfo : EIATTR_VRC_CTA_INIT_COUNT
	.align		4
        /*0048*/ 	.byte	0x02, 0x4a
	.zero		1
	.zero		1


	//----- nvinfo : EIATTR_EXIT_INSTR_OFFSETS
	.align		4
        /*004c*/ 	.byte	0x04, 0x1c
        /*004e*/ 	.short	(.L_15 - .L_14)


	//   ....[0]....
.L_14:
        /*0050*/ 	.word	0x00001450


	//----- nvinfo : EIATTR_CBANK_PARAM_SIZE
	.align		4
.L_15:
        /*0054*/ 	.byte	0x03, 0x19
        /*0056*/ 	.short	0x0018


	//----- nvinfo : EIATTR_PARAM_CBANK
	.align		4
        /*0058*/ 	.byte	0x04, 0x0a
        /*005a*/ 	.short	(.L_17 - .L_16)
	.align		4
.L_16:
        /*005c*/ 	.word	index@(.nv.constant0._Z6matmulPfS_S_)
        /*0060*/ 	.short	0x0380
        /*0062*/ 	.short	0x0018


	//----- nvinfo : EIATTR_SW_WAR
	.align		4
.L_17:
        /*0064*/ 	.byte	0x04, 0x36
        /*0066*/ 	.short	(.L_19 - .L_18)
.L_18:
        /*0068*/ 	.word	0x00000008
.L_19:


//--------------------- .nv.callgraph             --------------------------
	.section	.nv.callgraph,"",@"SHT_CUDA_CALLGRAPH"
	.align	4
	.sectionentsize	8
	.align		4
        /*0000*/ 	.word	0x00000000
	.align		4
        /*0004*/ 	.word	0xffffffff
	.align		4
        /*0008*/ 	.word	0x00000000
	.align		4
        /*000c*/ 	.word	0xfffffffe
	.align		4
        /*0010*/ 	.word	0x00000000
	.align		4
        /*0014*/ 	.word	0xfffffffd
	.align		4
        /*0018*/ 	.word	0x00000000
	.align		4
        /*001c*/ 	.word	0xfffffffc


//--------------------- .text._Z6matmulPfS_S_     --------------------------
	.section	.text._Z6matmulPfS_S_,"ax",@progbits
	.align	128
        .global         _Z6matmulPfS_S_
        .type           _Z6matmulPfS_S_,@function
        .size           _Z6matmulPfS_S_,(.L_x_3 - _Z6matmulPfS_S_)
        .other          _Z6matmulPfS_S_,@"STO_CUDA_ENTRY STV_DEFAULT"
_Z6matmulPfS_S_:
.text._Z6matmulPfS_S_:
[----:B------:R-:W-:Y:S01]  /*0000*/  LDC R1, c[0x0][0x37c] ;  /* 0x0000df00ff017b82 */ /* 0x000fe20000000800 */
[----:B------:R-:W0:Y:S01]  /*0010*/  S2R R45, SR_TID.X ;  /* 0x00000000002d7919 */ /* 0x000e220000002100 */
[----:B------:R-:W-:Y:S01]  /*0020*/  HFMA2 R54, -RZ, RZ, 0, 0 ;  /* 0x00000000ff367431 */ /* 0x000fe200000001ff */
[----:B------:R-:W-:Y:S01]  /*0030*/  CS2R R68, SRZ ;  /* 0x0000000000447805 */ /* 0x000fe2000001ff00 */
[----:B------:R-:W-:Y:S01]  /*0040*/  HFMA2 R110, -RZ, RZ, 0, 0 ;  /* 0x00000000ff6e7431 */ /* 0x000fe200000001ff */
[----:B------:R-:W1:Y:S01]  /*0050*/  S2R R61, SR_TID.Y ;  /* 0x00000000003d7919 */ /* 0x000e620000002200 */
[----:B------:R-:W-:Y:S01]  /*0060*/  HFMA2 R53, -RZ, RZ, 0, 0 ;  /* 0x00000000ff357431 */ /* 0x000fe200000001ff */
[----:B------:R-:W-:Y:S02]  /*0070*/  CS2R R58, SRZ ;  /* 0x00000000003a7805 */ /* 0x000fe4000001ff00 */
[----:B------:R-:W-:Y:S02]  /*0080*/  MOV R0, RZ ;  /* 0x000000ff00007202 */ /* 0x000fe40000000f00 */
[----:B------:R-:W-:-:S02]  /*0090*/  CS2R R2, SRZ ;  /* 0x0000000000027805 */ /* 0x000fc4000001ff00 */
[----:B------:R-:W-:Y:S02]  /*00a0*/  CS2R R4, SRZ ;  /* 0x0000000000047805 */ /* 0x000fe4000001ff00 */
[----:B------:R-:W-:Y:S02]  /*00b0*/  CS2R R6, SRZ ;  /* 0x0000000000067805 */ /* 0x000fe4000001ff00 */
[----:B------:R-:W-:Y:S02]  /*00c0*/  CS2R R8, SRZ ;  /* 0x0000000000087805 */ /* 0x000fe4000001ff00 */
[----:B------:R-:W-:Y:S02]  /*00d0*/  CS2R R10, SRZ ;  /* 0x00000000000a7805 */ /* 0x000fe4000001ff00 */
[----:B------:R-:W-:Y:S02]  /*00e0*/  CS2R R56, SRZ ;  /* 0x0000000000387805 */ /* 0x000fe4000001ff00 */
        /* <DEDUP_REMOVED lines=18> */
[----:B0-----:R-:W-:-:S02]  /*0210*/  SHF.L.U32 R60, R45, 0x5, RZ ;  /* 0x000000052d3c7819 */ /* 0x001fc400000006ff */
[----:B------:R-:W-:Y:S02]  /*0220*/  CS2R R102, SRZ ;  /* 0x0000000000667805 */ /* 0x000fe4000001ff00 */
[----:B------:R-:W-:Y:S02]  /*0230*/  CS2R R104, SRZ ;  /* 0x0000000000687805 */ /* 0x000fe4000001ff00 */
[----:B------:R-:W-:Y:S02]  /*0240*/  CS2R R106, SRZ ;  /* 0x00000000006a7805 */ /* 0x000fe4000001ff00 */
[----:B------:R-:W-:Y:S02]  /*0250*/  CS2R R108, SRZ ;  /* 0x00000000006c7805 */ /* 0x000fe4000001ff00 */
[----:B------:R-:W-:Y:S01]  /*0260*/  MOV R112, RZ ;  /* 0x000000ff00707202 */ /* 0x000fe20000000f00 */
[----:B------:R-:W0:Y:S01]  /*0270*/  LDCU.64 UR8, c[0x0][0x358] ;  /* 0x00006b00ff0877ac */ /* 0x000e220008000a00 */
[----:B-1----:R-:W-:-:S07]  /*0280*/  LEA R55, R61, R60, 0xb ;  /* 0x0000003c3d377211 */ /* 0x002fce00078e58ff */
.L_x_1:
[----:B------:R-:W1:Y:S01]  /*0290*/  S2R R52, SR_CTAID.Y ;  /* 0x0000000000347919 */ /* 0x000e620000002600 */
[----:B------:R-:W2:Y:S01]  /*02a0*/  LDCU.64 UR4, c[0x0][0x388] ;  /* 0x00007100ff0477ac */ /* 0x000ea20008000a00 */
[----:B------:R-:W-:Y:S02]  /*02b0*/  SHF.L.U32 R65, R45, 0x3, RZ ;  /* 0x000000032d417819 */ /* 0x000fe400000006ff */
[----:B------:R-:W-:Y:S02]  /*02c0*/  SHF.L.U32 R63, R61, 0x3, RZ ;  /* 0x000000033d3f7819 */ /* 0x000fe400000006ff */
[----:B------:R-:W-:Y:S01]  /*02d0*/  MOV R13, RZ ;  /* 0x000000ff000d7202 */ /* 0x000fe20000000f00 */
[----:B------:R-:W3:Y:S01]  /*02e0*/  S2R R62, SR_CTAID.X ;  /* 0x00000000003e7919 */ /* 0x000ee20000002500 */
[----:B------:R-:W-:Y:S01]  /*02f0*/  LEA R12, R54, R65, 0x6 ;  /* 0x00000041360c7211 */ /* 0x000fe200078e30ff */
[----:B------:R-:W4:Y:S01]  /*0300*/  LDCU.64 UR10, c[0x0][0x390] ;  /* 0x00007200ff0a77ac */ /* 0x000f220008000a00 */
[----:B-1----:R-:W-:-:S05]  /*0310*/  LEA R15, R52, R63, 0x6 ;  /* 0x0000003f340f7211 */ /* 0x002fca00078e30ff */
[----:B------:R-:W-:-:S03]  /*0320*/  IMAD.WIDE.U32 R12, R15, 0x2000, R12 ;  /* 0x000020000f0c7825 */ /* 0x000fc600078e000c */
[----:B--2---:R-:W-:-:S04]  /*0330*/  LEA R66, P0, R12, UR4, 0x2 ;  /* 0x000000040c427c11 */ /* 0x004fc8000f8010ff */
[----:B------:R-:W-:-:S05]  /*0340*/  LEA.HI.X R67, R12, UR5, R13, 0x2, P0 ;  /* 0x000000050c437c11 */ /* 0x000fca00080f140d */
[----:B0-----:R-:W2:Y:S04]  /*0350*/  LDG.E.128 R40, desc[UR8][R66.64] ;  /* 0x0000000842287981 */ /* 0x001ea8000c1e1d00 */
[----:B------:R-:W5:Y:S04]  /*0360*/  LDG.E.128 R32, desc[UR8][R66.64+0x10] ;  /* 0x0000100842207981 */ /* 0x000f68000c1e1d00 */
[----:B------:R-:W4:Y:S04]  /*0370*/  LDG.E.128 R36, desc[UR8][R66.64+0x8000] ;  /* 0x0080000842247981 */ /* 0x000f28000c1e1d00 */
[----:B------:R-:W3:Y:S04]  /*0380*/  LDG.E.128 R12, desc[UR8][R66.64+0x10010] ;  /* 0x01001008420c7981 */ /* 0x000ee8000c1e1d00 */
[----:B------:R-:W3:Y:S04]  /*0390*/  LDG.E.128 R16, desc[UR8][R66.64+0x18000] ;  /* 0x0180000842107981 */ /* 0x000ee8000c1e1d00 */
[----:B------:R-:W3:Y:S01]  /*03a0*/  LDG.E.128 R20, desc[UR8][R66.64+0x18010] ;  /* 0x0180100842147981 */ /* 0x000ee2000c1e1d00 */
[----:B------:R-:W0:Y:S03]  /*03b0*/  S2UR UR5, SR_CgaCtaId ;  /* 0x00000000000579c3 */ /* 0x000e260000008800 */
[----:B------:R-:W3:Y:S01]  /*03c0*/  LDG.E.128 R24, desc[UR8][R66.64+0x20000] ;  /* 0x0200000842187981 */ /* 0x000ee2000c1e1d00 */
[----:B------:R-:W-:-:S03]  /*03d0*/  UMOV UR4, 0x400 ;  /* 0x0000040000047882 */ /* 0x000fc60000000000 */
[----:B------:R-:W3:Y:S04]  /*03e0*/  LDG.E.128 R44, desc[UR8][R66.64+0x8010] ;  /* 0x00801008422c7981 */ /* 0x000ee8000c1e1d00 */
[----:B------:R-:W3:Y:S01]  /*03f0*/  LDG.E.128 R28, desc[UR8][R66.64+0x10000] ;  /* 0x01000008421c7981 */ /* 0x000ee2000c1e1d00 */
[----:B0-----:R-:W-:-:S09]  /*0400*/  ULEA UR6, UR5, UR4, 0x18 ;  /* 0x0000000405067291 */ /* 0x001fd2000f8ec0ff */
[----:B--2---:R0:W-:Y:S04]  /*0410*/  STS.128 [R55+UR6], R40 ;  /* 0x0000002837007988 */ /* 0x0041e80008000c06 */
[----:B-----5:R-:W-:Y:S04]  /*0420*/  STS.128 [R55+UR6+0x10], R32 ;  /* 0x0000102037007988 */ /* 0x020fe80008000c06 */
[----:B----4-:R1:W-:Y:S04]  /*0430*/  STS.128 [R55+UR6+0x100], R36 ;  /* 0x0001002437007988 */ /* 0x0103e80008000c06 */
[----:B---3--:R2:W-:Y:S04]  /*0440*/  STS.128 [R55+UR6+0x210], R12 ;  /* 0x0002100c37007988 */ /* 0x0085e80008000c06 */
[----:B------:R3:W-:Y:S04]  /*0450*/  STS.128 [R55+UR6+0x300], R16 ;  /* 0x0003001037007988 */ /* 0x0007e80008000c06 */
[----:B------:R4:W-:Y:S04]  /*0460*/  STS.128 [R55+UR6+0x310], R20 ;  /* 0x0003101437007988 */ /* 0x0009e80008000c06 */
[----:B0-----:R-:W5:Y:S04]  /*0470*/  LDG.E.128 R40, desc[UR8][R66.64+0x20010] ;  /* 0x0200100842287981 */ /* 0x001f68000c1e1d00 */
[----:B-1----:R-:W5:Y:S04]  /*0480*/  LDG.E.128 R36, desc[UR8][R66.64+0x28000] ;  /* 0x0280000842247981 */ /* 0x002f68000c1e1d00 */
[----:B------:R-:W5:Y:S04]  /*0490*/  LDG.E.128 R32, desc[UR8][R66.64+0x28010] ;  /* 0x0280100842207981 */ /* 0x000f68000c1e1d00 */
[----:B--2---:R-:W2:Y:S04]  /*04a0*/  LDG.E.128 R12, desc[UR8][R66.64+0x30010] ;  /* 0x03001008420c7981 */ /* 0x004ea8000c1e1d00 */
[----:B---3--:R-:W3:Y:S04]  /*04b0*/  LDG.E.128 R16, desc[UR8][R66.64+0x38000] ;  /* 0x0380000842107981 */ /* 0x008ee8000c1e1d00 */
[----:B----4-:R-:W4:Y:S01]  /*04c0*/  LDG.E.128 R20, desc[UR8][R66.64+0x38010] ;  /* 0x0380100842147981 */ /* 0x010f22000c1e1d00 */
[----:B------:R-:W-:-:S03]  /*04d0*/  LEA R63, R54, R63, 0x6 ;  /* 0x0000003f363f7211 */ /* 0x000fc600078e30ff */
[----:B------:R0:W-:Y:S04]  /*04e0*/  STS.128 [R55+UR6+0x400], R24 ;  /* 0x0004001837007988 */ /* 0x0001e80008000c06 */
[----:B------:R1:W-:Y:S01]  /*04f0*/  STS.128 [R55+UR6+0x110], R44 ;  /* 0x0001102c37007988 */ /* 0x0003e20008000c06 */
[----:B0-----:R-:W-:-:S04]  /*0500*/  LEA R24, R62, R65, 0x6 ;  /* 0x000000413e187211 */ /* 0x001fc800078e30ff */
[----:B------:R-:W-:Y:S01]  /*0510*/  LEA R24, P0, R63, R24, 0xd ;  /* 0x000000183f187211 */ /* 0x000fe200078068ff */
[----:B-1----:R-:W4:Y:S03]  /*0520*/  LDG.E.128 R44, desc[UR8][R66.64+0x30000] ;  /* 0x03000008422c7981 */ /* 0x002f26000c1e1d00 */
[----:B------:R-:W-:Y:S02]  /*0530*/  IADD3.X R25, PT, PT, RZ, RZ, RZ, P0, !PT ;  /* 0x000000ffff197210 */ /* 0x000fe400007fe4ff */
[----:B------:R-:W-:-:S04]  /*0540*/  LEA R64, P0, R24, UR10, 0x2 ;  /* 0x0000000a18407c11 */ /* 0x000fc8000f8010ff */
[----:B------:R-:W-:Y:S01]  /*0550*/  LEA.HI.X R65, R24, UR11, R25, 0x2, P0 ;  /* 0x0000000b18417c11 */ /* 0x000fe200080f1419 */
[----:B------:R0:W-:Y:S04]  /*0560*/  STS.128 [R55+UR6+0x200], R28 ;  /* 0x0002001c37007988 */ /* 0x0001e80008000c06 */
[----:B------:R-:W4:Y:S04]  /*0570*/  LDG.E.128 R24, desc[UR8][R64.64] ;  /* 0x0000000840187981 */ /* 0x000f28000c1e1d00 */
[----:B0-----:R-:W4:Y:S04]  /*0580*/  LDG.E.128 R28, desc[UR8][R64.64+0x10] ;  /* 0x00001008401c7981 */ /* 0x001f28000c1e1d00 */
[----:B-----5:R-:W-:Y:S04]  /*0590*/  STS.128 [R55+UR6+0x410], R40 ;  /* 0x0004102837007988 */ /* 0x020fe80008000c06 */
[----:B------:R-:W-:Y:S04]  /*05a0*/  STS.128 [R55+UR6+0x500], R36 ;  /* 0x0005002437007988 */ /* 0x000fe80008000c06 */
[----:B------:R0:W-:Y:S04]  /*05b0*/  STS.128 [R55+UR6+0x510], R32 ;  /* 0x0005102037007988 */ /* 0x0001e80008000c06 */
[----:B--2---:R1:W-:Y:S04]  /*05c0*/  STS.128 [R55+UR6+0x610], R12 ;  /* 0x0006100c37007988 */ /* 0x0043e80008000c06 */
[----:B---3--:R2:W-:Y:S04]  /*05d0*/  STS.128 [R55+UR6+0x700], R16 ;  /* 0x0007001037007988 */ /* 0x0085e80008000c06 */
[----:B----4-:R3:W-:Y:S04]  /*05e0*/  STS.128 [R55+UR6+0x710], R20 ;  /* 0x0007101437007988 */ /* 0x0107e80008000c06 */
[----:B0-----:R-:W4:Y:S04]  /*05f0*/  LDG.E.128 R32, desc[UR8][R64.64+0x8000] ;  /* 0x0080000840207981 */ /* 0x001f28000c1e1d00 */
[----:B------:R-:W5:Y:S04]  /*0600*/  LDG.E.128 R36, desc[UR8][R64.64+0x8010] ;  /* 0x0080100840247981 */ /* 0x000f68000c1e1d00 */
[----:B-1----:R-:W5:Y:S04]  /*0610*/  LDG.E.128 R12, desc[UR8][R64.64+0x10000] ;  /* 0x01000008400c7981 */ /* 0x002f68000c1e1d00 */
[----:B--2---:R-:W2:Y:S04]  /*0620*/  LDG.E.128 R16, desc[UR8][R64.64+0x10010] ;  /* 0x0100100840107981 */ /* 0x004ea8000c1e1d00 */
[----:B---3--:R-:W3:Y:S04]  /*0630*/  LDG.E.128 R20, desc[UR8][R64.64+0x18000] ;  /* 0x0180000840147981 */ /* 0x008ee8000c1e1d00 */
[----:B------:R-:W3:Y:S01]  /*0640*/  LDG.E.128 R40, desc[UR8][R64.64+0x18010] ;  /* 0x0180100840287981 */ /* 0x000ee2000c1e1d00 */
[----:B------:R-:W-:-:S04]  /*0650*/  UIADD3 UR4, UPT, UPT, UR4, 0x4000, URZ ;  /* 0x0000400004047890 */ /* 0x000fc8000fffe0ff */
[----:B------:R-:W-:Y:S01]  /*0660*/  ULEA UR4, UR5, UR4, 0x18 ;  /* 0x0000000405047291 */ /* 0x000fe2000f8ec0ff */
[----:B------:R0:W-:Y:S05]  /*0670*/  STS.128 [R55+UR6+0x600], R44 ;  /* 0x0006002c37007988 */ /* 0x0001ea0008000c06 */
[----:B------:R-:W-:-:S04]  /*0680*/  LEA R61, R61, UR4, 0xb ;  /* 0x000000043d3d7c11 */ /* 0x000fc8000f8e58ff */
[----:B0-----:R-:W-:-:S05]  /*0690*/  IADD3 R44, PT, PT, R60, R61, RZ ;  /* 0x0000003d3c2c7210 */ /* 0x001fca0007ffe0ff */
[----:B------:R0:W-:Y:S04]  /*06a0*/  STS.128 [R44], R24 ;  /* 0x000000182c007388 */ /* 0x0001e80000000c00 */
[----:B------:R1:W-:Y:S04]  /*06b0*/  STS.128 [R44+0x10], R28 ;  /* 0x0000101c2c007388 */ /* 0x0003e80000000c00 */
[----:B0-----:R-:W3:Y:S04]  /*06c0*/  LDG.E.128 R24, desc[UR8][R64.64+0x20000] ;  /* 0x0200000840187981 */ /* 0x001ee8000c1e1d00 */
[----:B-1----:R-:W3:Y:S04]  /*06d0*/  LDG.E.128 R28, desc[UR8][R64.64+0x20010] ;  /* 0x02001008401c7981 */ /* 0x002ee8000c1e1d00 */
[----:B----4-:R0:W-:Y:S04]  /*06e0*/  STS.128 [R44+0x100], R32 ;  /* 0x000100202c007388 */ /* 0x0101e80000000c00 */
[----:B-----5:R1:W-:Y:S04]  /*06f0*/  STS.128 [R44+0x110], R36 ;  /* 0x000110242c007388 */ /* 0x0203e80000000c00 */
[----:B------:R4:W-:Y:S04]  /*0700*/  STS.128 [R44+0x200], R12 ;  /* 0x0002000c2c007388 */ /* 0x0009e80000000c00 */
[----:B--2---:R2:W-:Y:S04]  /*0710*/  STS.128 [R44+0x210], R16 ;  /* 0x000210102c007388 */ /* 0x0045e80000000c00 */
[----:B---3--:R3:W-:Y:S04]  /*0720*/  STS.128 [R44+0x300], R20 ;  /* 0x000300142c007388 */ /* 0x0087e80000000c00 */
[----:B------:R5:W-:Y:S04]  /*0730*/  STS.128 [R44+0x310], R40 ;  /* 0x000310282c007388 */ /* 0x000be80000000c00 */
[----:B0-----:R-:W5:Y:S04]  /*0740*/  LDG.E.128 R32, desc[UR8][R64.64+0x28000] ;  /* 0x0280000840207981 */ /* 0x001f68000c1e1d00 */
[----:B-1----:R-:W5:Y:S04]  /*0750*/  LDG.E.128 R36, desc[UR8][R64.64+0x28010] ;  /* 0x0280100840247981 */ /* 0x002f68000c1e1d00 */
[----:B----4-:R-:W4:Y:S04]  /*0760*/  LDG.E.128 R12, desc[UR8][R64.64+0x30000] ;  /* 0x03000008400c7981 */ /* 0x010f28000c1e1d00 */
[----:B--2---:R-:W2:Y:S04]  /*0770*/  LDG.E.128 R16, desc[UR8][R64.64+0x30010] ;  /* 0x0300100840107981 */ /* 0x004ea8000c1e1d00 */
[----:B---3--:R-:W3:Y:S04]  /*0780*/  LDG.E.128 R20, desc[UR8][R64.64+0x38000] ;  /* 0x0380000840147981 */ /* 0x008ee8000c1e1d00 */
[----:B-----5:R-:W5:Y:S01]  /*0790*/  LDG.E.128 R40, desc[UR8][R64.64+0x38010] ;  /* 0x0380100840287981 */ /* 0x020f62000c1e1d00 */
[----:B------:R-:W0:Y:S01]  /*07a0*/  S2R R45, SR_TID.X ;  /* 0x00000000002d7919 */ /* 0x000e220000002100 */
[----:B------:R-:W0:Y:S02]  /*07b0*/  S2R R61, SR_TID.Y ;  /* 0x00000000003d7919 */ /* 0x000e240000002200 */
[----:B------:R1:W-:Y:S04]  /*07c0*/  STS.128 [R44+0x400], R24 ;  /* 0x000400182c007388 */ /* 0x0003e80000000c00 */
[----:B------:R2:W-:Y:S01]  /*07d0*/  STS.128 [R44+0x410], R28 ;  /* 0x0004101c2c007388 */ /* 0x0005e20000000c00 */
[----:B------:R-:W-:-:S04]  /*07e0*/  IADD3 R54, PT, PT, R54, 0x1, RZ ;  /* 0x0000000136367810 */ /* 0x000fc80007ffe0ff */
[----:B------:R-:W-:Y:S02]  /*07f0*/  ISETP.NE.AND P0, PT, R54, 0x80, PT ;  /* 0x000000803600780c */ /* 0x000fe40003f05270 */
[----:B-1----:R-:W-:Y:S02]  /*0800*/  MOV R24, UR4 ;  /* 0x0000000400187c02 */ /* 0x002fe40008000f00 */
[----:B0-----:R-:W-:Y:S02]  /*0810*/  LEA R25, R61, R45, 0x6 ;  /* 0x0000002d3d197211 */ /* 0x001fe400078e30ff */
[----:B------:R-:W-:Y:S02]  /*0820*/  IADD3 R24, PT, PT, R55, 0x10, R24 ;  /* 0x0000001037187810 */ /* 0x000fe40007ffe018 */
[----:B------:R-:W-:Y:S01]  /*0830*/  LEA R25, R25, UR6, 0x5 ;  /* 0x0000000619197c11 */ /* 0x000fe2000f8e28ff */
[----:B------:R-:W-:Y:S01]  /*0840*/  UMOV UR4, 0x400 ;  /* 0x0000040000047882 */ /* 0x000fe20000000000 */
[----:B------:R0:W-:Y:S04]  /*0850*/  STS.128 [R44+0x500], R32 ;  /* 0x000500202c007388 */ /* 0x0001e80000000c00 */
[----:B------:R0:W-:Y:S04]  /*0860*/  STS.128 [R44+0x510], R36 ;  /* 0x000510242c007388 */ /* 0x0001e80000000c00 */
[----:B----4-:R0:W-:Y:S04]  /*0870*/  STS.128 [R44+0x600], R12 ;  /* 0x0006000c2c007388 */ /* 0x0101e80000000c00 */
[----:B--2---:R0:W-:Y:S04]  /*0880*/  STS.128 [R44+0x610], R16 ;  /* 0x000610102c007388 */ /* 0x0041e80000000c00 */
[----:B---3--:R0:W-:Y:S04]  /*0890*/  STS.128 [R44+0x700], R20 ;  /* 0x000700142c007388 */ /* 0x0081e80000000c00 */
[----:B-----5:R0:W-:Y:S01]  /*08a0*/  STS.128 [R44+0x710], R40 ;  /* 0x000710282c007388 */ /* 0x0201e20000000c00 */
[----:B------:R-:W-:Y:S06]  /*08b0*/  BAR.SYNC.DEFER_BLOCKING 0x0 ;  /* 0x0000000000007b1d */ /* 0x000fec0000010000 */
.L_x_0:
[----:B0-----:R-:W-:Y:S04]  /*08c0*/  LDS R20, [R25+UR4+-0x400] ;  /* 0xfffc000419147984 */ /* 0x001fe80008000800 */
[----:B------:R-:W0:Y:S04]  /*08d0*/  LDS.128 R12, [R24+-0x10] ;  /* 0xfffff000180c7984 */ /* 0x000e280000000c00 */
[----:B------:R1:W2:Y:S04]  /*08e0*/  LDS.128 R16, [R24] ;  /* 0x0000000018107984 */ /* 0x0002a80000000c00 */
[----:B------:R-:W3:Y:S04]  /*08f0*/  LDS R22, [R25+UR4+-0x300] ;  /* 0xfffd000419167984 */ /* 0x000ee80008000800 */
[----:B------:R-:W4:Y:S01]  /*0900*/  LDS R21, [R25+UR4+-0x200] ;  /* 0xfffe000419157984 */ /* 0x000f220008000800 */
[----:B-1----:R-:W-:-:S03]  /*0910*/  IADD3 R24, PT, PT, R24, 0x100, RZ ;  /* 0x0000010018187810 */ /* 0x002fc60007ffe0ff */
[----:B------:R-:W1:Y:S04]  /*0920*/  LDS R26, [R25+UR4+-0x100] ;  /* 0xffff0004191a7984 */ /* 0x000e680008000800 */
[----:B------:R-:W5:Y:S04]  /*0930*/  LDS R28, [R25+UR4] ;  /* 0x00000004191c7984 */ /* 0x000f680008000800 */
[----:B------:R-:W5:Y:S01]  /*0940*/  LDS R30, [R25+UR4+0x200] ;  /* 0x00020004191e7984 */ /* 0x000f620008000800 */
[C---:B0-----:R-:W-:Y:S01]  /*0950*/  FFMA R53, R20.reuse, R12, R53 ;  /* 0x0000000c14357223 */ /* 0x041fe20000000035 */
[C---:B------:R-:W-:Y:S01]  /*0960*/  FFMA R112, R20.reuse, R13, R112 ;  /* 0x0000000d14707223 */ /* 0x040fe20000000070 */
[C---:B------:R-:W-:Y:S01]  /*0970*/  FFMA R109, R20.reuse, R14, R109 ;  /* 0x0000000e146d7223 */ /* 0x040fe2000000006d */
[C---:B------:R-:W-:Y:S01]  /*0980*/  FFMA R110, R20.reuse, R15, R110 ;  /* 0x0000000f146e7223 */ /* 0x040fe2000000006e */
[C---:B--2---:R-:W-:Y:S01]  /*0990*/  FFMA R107, R20.reuse, R16, R107 ;  /* 0x00000010146b7223 */ /* 0x044fe2000000006b */
[C---:B------:R-:W-:Y:S01]  /*09a0*/  FFMA R108, R20.reuse, R17, R108 ;  /* 0x00000011146c7223 */ /* 0x040fe2000000006c */
[C---:B------:R-:W-:Y:S01]  /*09b0*/  FFMA R105, R20.reuse, R18, R105 ;  /* 0x0000001214697223 */ /* 0x040fe20000000069 */
[----:B------:R-:W-:Y:S01]  /*09c0*/  FFMA R106, R20, R19, R106 ;  /* 0x00000013146a7223 */ /* 0x000fe2000000006a */
[C---:B---3--:R-:W-:Y:S01]  /*09d0*/  FFMA R103, R22.reuse, R12, R103 ;  /* 0x0000000c16677223 */ /* 0x048fe20000000067 */
[C---:B------:R-:W-:Y:S01]  /*09e0*/  FFMA R104, R22.reuse, R13, R104 ;  /* 0x0000000d16687223 */ /* 0x040fe20000000068 */
[C---:B------:R-:W-:Y:S01]  /*09f0*/  FFMA R101, R22.reuse, R14, R101 ;  /* 0x0000000e16657223 */ /* 0x040fe20000000065 */
[C---:B------:R-:W-:Y:S01]  /*0a00*/  FFMA R102, R22.reuse, R15, R102 ;  /* 0x0000000f16667223 */ /* 0x040fe20000000066 */
[C---:B------:R-:W-:Y:S01]  /*0a10*/  FFMA R99, R22.reuse, R16, R99 ;  /* 0x0000001016637223 */ /* 0x040fe20000000063 */
[C---:B------:R-:W-:Y:S01]  /*0a20*/  FFMA R100, R22.reuse, R17, R100 ;  /* 0x0000001116647223 */ /* 0x040fe20000000064 */
[C---:B------:R-:W-:Y:S01]  /*0a30*/  FFMA R97, R22.reuse, R18, R97 ;  /* 0x0000001216617223 */ /* 0x040fe20000000061 */
[----:B------:R-:W-:Y:S01]  /*0a40*/  FFMA R98, R22, R19, R98 ;  /* 0x0000001316627223 */ /* 0x000fe20000000062 */
[----:B------:R-:W0:Y:S01]  /*0a50*/  LDS R20, [R25+UR4+0x100] ;  /* 0x0001000419147984 */ /* 0x000e220008000800 */
[C---:B----4-:R-:W-:Y:S01]  /*0a60*/  FFMA R95, R21.reuse, R12, R95 ;  /* 0x0000000c155f7223 */ /* 0x050fe2000000005f */
[C---:B------:R-:W-:Y:S01]  /*0a70*/  FFMA R50, R21.reuse, R13, R50 ;  /* 0x0000000d15327223 */ /* 0x040fe20000000032 */
[C---:B------:R-:W-:Y:S01]  /*0a80*/  FFMA R51, R21.reuse, R14, R51 ;  /* 0x0000000e15337223 */ /* 0x040fe20000000033 */
[----:B------:R-:W2:Y:S01]  /*0a90*/  LDS R22, [R25+UR4+0x300] ;  /* 0x0003000419167984 */ /* 0x000ea20008000800 */
[----:B------:R-:W-:Y:S01]  /*0aa0*/  UIADD3 UR4, UPT, UPT, UR4, 0x4, URZ ;  /* 0x0000000404047890 */ /* 0x000fe2000fffe0ff */
[C---:B------:R-:W-:Y:S01]  /*0ab0*/  FFMA R48, R21.reuse, R15, R48 ;  /* 0x0000000f15307223 */ /* 0x040fe20000000030 */
[C---:B------:R-:W-:Y:S01]  /*0ac0*/  FFMA R49, R21.reuse, R16, R49 ;  /* 0x0000001015317223 */ /* 0x040fe20000000031 */
[C---:B------:R-:W-:Y:S01]  /*0ad0*/  FFMA R96, R21.reuse, R17, R96 ;  /* 0x0000001115607223 */ /* 0x040fe20000000060 */
[----:B------:R-:W-:Y:S01]  /*0ae0*/  UISETP.NE.AND UP0, UPT, UR4, 0x420, UPT ;  /* 0x000004200400788c */ /* 0x000fe2000bf05270 */
[C---:B------:R-:W-:Y:S01]  /*0af0*/  FFMA R94, R21.reuse, R18, R94 ;  /* 0x00000012155e7223 */ /* 0x040fe2000000005e */
[----:B------:R-:W-:Y:S01]  /*0b00*/  FFMA R92, R21, R19, R92 ;  /* 0x00000013155c7223 */ /* 0x000fe2000000005c */
[C---:B-1----:R-:W-:Y:S01]  /*0b10*/  FFMA R93, R26.reuse, R12, R93 ;  /* 0x0000000c1a5d7223 */ /* 0x042fe2000000005d */
[C---:B------:R-:W-:Y:S01]  /*0b20*/  FFMA R90, R26.reuse, R13, R90 ;  /* 0x0000000d1a5a7223 */ /* 0x040fe2000000005a */
[C---:B------:R-:W-:Y:S01]  /*0b30*/  FFMA R91, R26.reuse, R14, R91 ;  /* 0x0000000e1a5b7223 */ /* 0x040fe2000000005b */
[C---:B------:R-:W-:Y:S01]  /*0b40*/  FFMA R88, R26.reuse, R15, R88 ;  /* 0x0000000f1a587223 */ /* 0x040fe20000000058 */
[C---:B------:R-:W-:Y:S01]  /*0b50*/  FFMA R89, R26.reuse, R16, R89 ;  /* 0x000000101a597223 */ /* 0x040fe20000000059 */
[C---:B------:R-:W-:Y:S01]  /*0b60*/  FFMA R86, R26.reuse, R17, R86 ;  /* 0x000000111a567223 */ /* 0x040fe20000000056 */
[C---:B------:R-:W-:Y:S01]  /*0b70*/  FFMA R87, R26.reuse, R18, R87 ;  /* 0x000000121a577223 */ /* 0x040fe20000000057 */
[----:B------:R-:W-:Y:S01]  /*0b80*/  FFMA R84, R26, R19, R84 ;  /* 0x000000131a547223 */ /* 0x000fe20000000054 */
[C---:B-----5:R-:W-:Y:S01]  /*0b90*/  FFMA R85, R28.reuse, R12, R85 ;  /* 0x0000000c1c557223 */ /* 0x060fe20000000055 */
[C---:B------:R-:W-:Y:S01]  /*0ba0*/  FFMA R82, R28.reuse, R13, R82 ;  /* 0x0000000d1c527223 */ /* 0x040fe20000000052 */
[C---:B------:R-:W-:Y:S01]  /*0bb0*/  FFMA R83, R28.reuse, R14, R83 ;  /* 0x0000000e1c537223 */ /* 0x040fe20000000053 */
[C---:B------:R-:W-:Y:S01]  /*0bc0*/  FFMA R80, R28.reuse, R15, R80 ;  /* 0x0000000f1c507223 */ /* 0x040fe20000000050 */
[C---:B------:R-:W-:Y:S01]  /*0bd0*/  FFMA R81, R28.reuse, R16, R81 ;  /* 0x000000101c517223 */ /* 0x040fe20000000051 */
[C---:B------:R-:W-:Y:S01]  /*0be0*/  FFMA R78, R28.reuse, R17, R78 ;  /* 0x000000111c4e7223 */ /* 0x040fe2000000004e */
[C---:B------:R-:W-:Y:S01]  /*0bf0*/  FFMA R79, R28.reuse, R18, R79 ;  /* 0x000000121c4f7223 */ /* 0x040fe2000000004f */
[----:B------:R-:W-:Y:S01]  /*0c00*/  FFMA R76, R28, R19, R76 ;  /* 0x000000131c4c7223 */ /* 0x000fe2000000004c */
[C---:B------:R-:W-:Y:S01]  /*0c10*/  FFMA R57, R30.reuse, R12, R57 ;  /* 0x0000000c1e397223 */ /* 0x040fe20000000039 */
[C---:B------:R-:W-:Y:S01]  /*0c20*/  FFMA R10, R30.reuse, R13, R10 ;  /* 0x0000000d1e0a7223 */ /* 0x040fe2000000000a */
[C---:B------:R-:W-:Y:S01]  /*0c30*/  FFMA R11, R30.reuse, R14, R11 ;  /* 0x0000000e1e0b7223 */ /* 0x040fe2000000000b */
[C---:B------:R-:W-:Y:S01]  /*0c40*/  FFMA R8, R30.reuse, R15, R8 ;  /* 0x0000000f1e087223 */ /* 0x040fe20000000008 */
[C---:B------:R-:W-:Y:S01]  /*0c50*/  FFMA R9, R30.reuse, R16, R9 ;  /* 0x000000101e097223 */ /* 0x040fe20000000009 */
[C---:B------:R-:W-:Y:S01]  /*0c60*/  FFMA R6, R30.reuse, R17, R6 ;  /* 0x000000111e067223 */ /* 0x040fe20000000006 */
[C---:B------:R-:W-:Y:S01]  /*0c70*/  FFMA R7, R30.reuse, R18, R7 ;  /* 0x000000121e077223 */ /* 0x040fe20000000007 */
[----:B------:R-:W-:Y:S01]  /*0c80*/  FFMA R4, R30, R19, R4 ;  /* 0x000000131e047223 */ /* 0x000fe20000000004 */
[C---:B0-----:R-:W-:Y:S01]  /*0c90*/  FFMA R77, R20.reuse, R12, R77 ;  /* 0x0000000c144d7223 */ /* 0x041fe2000000004d */
[C---:B------:R-:W-:Y:S01]  /*0ca0*/  FFMA R74, R20.reuse, R13, R74 ;  /* 0x0000000d144a7223 */ /* 0x040fe2000000004a */
[C---:B------:R-:W-:Y:S01]  /*0cb0*/  FFMA R75, R20.reuse, R14, R75 ;  /* 0x0000000e144b7223 */ /* 0x040fe2000000004b */
[C---:B------:R-:W-:Y:S01]  /*0cc0*/  FFMA R72, R20.reuse, R15, R72 ;  /* 0x0000000f14487223 */ /* 0x040fe20000000048 */
[C---:B------:R-:W-:Y:S01]  /*0cd0*/  FFMA R73, R20.reuse, R16, R73 ;  /* 0x0000001014497223 */ /* 0x040fe20000000049 */
[C---:B------:R-:W-:Y:S01]  /*0ce0*/  FFMA R70, R20.reuse, R17, R70 ;  /* 0x0000001114467223 */ /* 0x040fe20000000046 */
[C---:B------:R-:W-:Y:S01]  /*0cf0*/  FFMA R71, R20.reuse, R18, R71 ;  /* 0x0000001214477223 */ /* 0x040fe20000000047 */
[----:B------:R-:W-:Y:S01]  /*0d00*/  FFMA R56, R20, R19, R56 ;  /* 0x0000001314387223 */ /* 0x000fe20000000038 */
[C---:B--2---:R-:W-:Y:S01]  /*0d10*/  FFMA R5, R22.reuse, R12, R5 ;  /* 0x0000000c16057223 */ /* 0x044fe20000000005 */
[C---:B------:R-:W-:Y:S01]  /*0d20*/  FFMA R2, R22.reuse, R13, R2 ;  /* 0x0000000d16027223 */ /* 0x040fe20000000002 */
[C---:B------:R-:W-:Y:S01]  /*0d30*/  FFMA R3, R22.reuse, R14, R3 ;  /* 0x0000000e16037223 */ /* 0x040fe20000000003 */
[C---:B------:R-:W-:Y:S01]  /*0d40*/  FFMA R0, R22.reuse, R15, R0 ;  /* 0x0000000f16007223 */ /* 0x040fe20000000000 */
[C---:B------:R-:W-:Y:S01]  /*0d50*/  FFMA R59, R22.reuse, R16, R59 ;  /* 0x00000010163b7223 */ /* 0x040fe2000000003b */
[C---:B------:R-:W-:Y:S01]  /*0d60*/  FFMA R58, R22.reuse, R17, R58 ;  /* 0x00000011163a7223 */ /* 0x040fe2000000003a */
[C---:B------:R-:W-:Y:S01]  /*0d70*/  FFMA R69, R22.reuse, R18, R69 ;  /* 0x0000001216457223 */ /* 0x040fe20000000045 */
[----:B------:R-:W-:Y:S01]  /*0d80*/  FFMA R68, R22, R19, R68 ;  /* 0x0000001316447223 */ /* 0x000fe20000000044 */
[----:B------:R-:W-:Y:S06]  /*0d90*/  BRA.U UP0, `(.L_x_0) ;  /* 0xfffffff900c87547 */ /* 0x000fec000b83ffff */
[----:B------:R-:W-:Y:S06]  /*0da0*/  BAR.SYNC.DEFER_BLOCKING 0x0 ;  /* 0x0000000000007b1d */ /* 0x000fec0000010000 */
[----:B------:R-:W-:Y:S05]  /*0db0*/  @P0 BRA `(.L_x_1) ;  /* 0xfffffff400340947 */ /* 0x000fea000383ffff */
[----:B------:R-:W0:Y:S01]  /*0dc0*/  LDCU.64 UR4, c[0x0][0x380] ;  /* 0x00007000ff0477ac */ /* 0x000e220008000a00 */
[----:B------:R-:W-:Y:S02]  /*0dd0*/  LEA R12, R62, R45, 0x3 ;  /* 0x0000002d3e0c7211 */ /* 0x000fe400078e18ff */
[----:B------:R-:W-:Y:S02]  /*0de0*/  LEA R15, R52, R61, 0x3 ;  /* 0x0000003d340f7211 */ /* 0x000fe400078e18ff */
[----:B------:R-:W-:Y:S02]  /*0df0*/  SHF.L.U32 R12, R12, 0x3, RZ ;  /* 0x000000030c0c7819 */ /* 0x000fe400000006ff */
[----:B------:R-:W-:Y:S02]  /*0e00*/  SHF.L.U32 R15, R15, 0x3, RZ ;  /* 0x000000030f0f7819 */ /* 0x000fe400000006ff */
[----:B------:R-:W-:-:S03]  /*0e10*/  MOV R13, RZ ;  /* 0x000000ff000d7202 */ /* 0x000fc60000000f00 */
[----:B------:R-:W-:-:S03]  /*0e20*/  IMAD.WIDE.U32 R12, R15, 0x2000, R12 ;  /* 0x000020000f0c7825 */ /* 0x000fc600078e000c */
[----:B0-----:R-:W-:-:S04]  /*0e30*/  LEA R114, P0, R12, UR4, 0x2 ;  /* 0x000000040c727c11 */ /* 0x001fc8000f8010ff */
[----:B------:R-:W-:-:S05]  /*0e40*/  LEA.HI.X R115, R12, UR5, R13, 0x2, P0 ;  /* 0x000000050c737c11 */ /* 0x000fca00080f140d */
[----:B------:R-:W2:Y:S04]  /*0e50*/  LDG.E.128 R16, desc[UR8][R114.64] ;  /* 0x0000000872107981 */ /* 0x000ea8000c1e1d00 */
[----:B------:R-:W3:Y:S04]  /*0e60*/  LDG.E.128 R20, desc[UR8][R114.64+0x10] ;  /* 0x0000100872147981 */ /* 0x000ee8000c1e1d00 */
[----:B------:R-:W4:Y:S04]  /*0e70*/  LDG.E.128 R12, desc[UR8][R114.64+0x8000] ;  /* 0x00800008720c7981 */ /* 0x000f28000c1e1d00 */
[----:B------:R-:W5:Y:S04]  /*0e80*/  LDG.E.128 R60, desc[UR8][R114.64+0x10000] ;  /* 0x01000008723c7981 */ /* 0x000f68000c1e1d00 */
[----:B------:R-:W5:Y:S04]  /*0e90*/  LDG.E.128 R64, desc[UR8][R114.64+0x8010] ;  /* 0x0080100872407981 */ /* 0x000f68000c1e1d00 */
[----:B------:R-:W5:Y:S04]  /*0ea0*/  LDG.E.128 R28, desc[UR8][R114.64+0x18010] ;  /* 0x01801008721c7981 */ /* 0x000f68000c1e1d00 */
[----:B------:R-:W5:Y:S04]  /*0eb0*/  LDG.E.128 R40, desc[UR8][R114.64+0x20000] ;  /* 0x0200000872287981 */ /* 0x000f68000c1e1d00 */
[----:B------:R-:W5:Y:S04]  /*0ec0*/  LDG.E.128 R36, desc[UR8][R114.64+0x20010] ;  /* 0x0200100872247981 */ /* 0x000f68000c1e1d00 */
[----:B------:R-:W5:Y:S04]  /*0ed0*/  LDG.E.128 R32, desc[UR8][R114.64+0x28000] ;  /* 0x0280000872207981 */ /* 0x000f68000c1e1d00 */
[----:B------:R-:W5:Y:S01]  /*0ee0*/  LDG.E.128 R44, desc[UR8][R114.64+0x38000] ;  /* 0x03800008722c7981 */ /* 0x000f62000c1e1d00 */
[----:B--2---:R-:W-:-:S03]  /*0ef0*/  FADD R24, R53, R16 ;  /* 0x0000001035187221 */ /* 0x004fc60000000000 */
[----:B------:R-:W2:Y:S01]  /*0f00*/  LDG.E.128 R52, desc[UR8][R114.64+0x10010] ;  /* 0x0100100872347981 */ /* 0x000ea2000c1e1d00 */
[----:B------:R-:W-:Y:S01]  /*0f10*/  FADD R25, R112, R17 ;  /* 0x0000001170197221 */ /* 0x000fe20000000000 */
[----:B------:R-:W-:Y:S01]  /*0f20*/  FADD R26, R109, R18 ;  /* 0x000000126d1a7221 */ /* 0x000fe20000000000 */
[----:B------:R-:W-:Y:S01]  /*0f30*/  FADD R27, R110, R19 ;  /* 0x000000136e1b7221 */ /* 0x000fe20000000000 */
[----:B---3--:R-:W-:Y:S01]  /*0f40*/  FADD R20, R107, R20 ;  /* 0x000000146b147221 */ /* 0x008fe20000000000 */
[----:B------:R-:W-:Y:S01]  /*0f50*/  FADD R21, R108, R21 ;  /* 0x000000156c157221 */ /* 0x000fe20000000000 */
[----:B------:R-:W-:Y:S01]  /*0f60*/  FADD R22, R105, R22 ;  /* 0x0000001669167221 */ /* 0x000fe20000000000 */
[----:B------:R-:W-:Y:S01]  /*0f70*/  FADD R23, R106, R23 ;  /* 0x000000176a177221 */ /* 0x000fe20000000000 */
[----:B----4-:R-:W-:Y:S01]  /*0f80*/  FADD R12, R103, R12 ;  /* 0x0000000c670c7221 */ /* 0x010fe20000000000 */
[----:B------:R-:W-:Y:S01]  /*0f90*/  FADD R13, R104, R13 ;  /* 0x0000000d680d7221 */ /* 0x000fe20000000000 */
[----:B------:R-:W-:Y:S01]  /*0fa0*/  FADD R14, R101, R14 ;  /* 0x0000000e650e7221 */ /* 0x000fe20000000000 */
[----:B------:R-:W-:Y:S01]  /*0fb0*/  FADD R15, R102, R15 ;  /* 0x0000000f660f7221 */ /* 0x000fe20000000000 */
[----:B------:R0:W-:Y:S01]  /*0fc0*/  STG.E.128 desc[UR8][R114.64], R24 ;  /* 0x0000001872007986 */ /* 0x0001e2000c101d08 */
[----:B-----5:R-:W-:Y:S01]  /*0fd0*/  FADD R61, R50, R61 ;  /* 0x0000003d323d7221 */ /* 0x020fe20000000000 */
[----:B------:R-:W-:Y:S01]  /*0fe0*/  FADD R62, R51, R62 ;  /* 0x0000003e333e7221 */ /* 0x000fe20000000000 */
[----:B------:R-:W-:Y:S01]  /*0ff0*/  FADD R63, R48, R63 ;  /* 0x0000003f303f7221 */ /* 0x000fe20000000000 */
[----:B------:R1:W-:Y:S04]  /*1000*/  STG.E.128 desc[UR8][R114.64+0x10], R20 ;  /* 0x0000101472007986 */ /* 0x0003e8000c101d08 */
[----:B------:R3:W-:Y:S04]  /*1010*/  STG.E.128 desc[UR8][R114.64+0x8000], R12 ;  /* 0x0080000c72007986 */ /* 0x0007e8000c101d08 */
[----:B------:R-:W4:Y:S04]  /*1020*/  LDG.E.128 R16, desc[UR8][R114.64+0x18000] ;  /* 0x0180000872107981 */ /* 0x000f28000c1e1d00 */
[----:B0-----:R-:W5:Y:S04]  /*1030*/  LDG.E.128 R24, desc[UR8][R114.64+0x28010] ;  /* 0x0280100872187981 */ /* 0x001f68000c1e1d00 */
[----:B-1----:R-:W5:Y:S04]  /*1040*/  LDG.E.128 R20, desc[UR8][R114.64+0x30010] ;  /* 0x0300100872147981 */ /* 0x002f68000c1e1d00 */
[----:B---3--:R-:W3:Y:S01]  /*1050*/  LDG.E.128 R12, desc[UR8][R114.64+0x30000] ;  /* 0x03000008720c7981 */ /* 0x008ee2000c1e1d00 */
[----:B--2---:R-:W-:-:S03]  /*1060*/  FADD R52, R49, R52 ;  /* 0x0000003431347221 */ /* 0x004fc60000000000 */
[----:B------:R-:W2:Y:S01]  /*1070*/  LDG.E.128 R48, desc[UR8][R114.64+0x38010] ;  /* 0x0380100872307981 */ /* 0x000ea2000c1e1d00 */
[----:B------:R-:W-:Y:S01]  /*1080*/  FADD R64, R99, R64 ;  /* 0x0000004063407221 */ /* 0x000fe20000000000 */
        /* <DEDUP_REMOVED lines=20> */
[----:B----4-:R-:W-:Y:S01]  /*11d0*/  FADD R16, R93, R16 ;  /* 0x000000105d107221 */ /* 0x010fe20000000000 */
[----:B------:R-:W-:Y:S01]  /*11e0*/  FADD R17, R90, R17 ;  /* 0x000000115a117221 */ /* 0x000fe20000000000 */
[----:B------:R-:W-:Y:S01]  /*11f0*/  FADD R18, R91, R18 ;  /* 0x000000125b127221 */ /* 0x000fe20000000000 */
[----:B------:R-:W-:Y:S01]  /*1200*/  FADD R19, R88, R19 ;  /* 0x0000001358137221 */ /* 0x000fe20000000000 */
[----:B------:R-:W-:Y:S01]  /*1210*/  FADD R33, R74, R33 ;  /* 0x000000214a217221 */ /* 0x000fe20000000000 */
[----:B------:R-:W-:Y:S01]  /*1220*/  FADD R34, R75, R34 ;  /* 0x000000224b227221 */ /* 0x000fe20000000000 */
[----:B------:R-:W-:Y:S01]  /*1230*/  FADD R35, R72, R35 ;  /* 0x0000002348237221 */ /* 0x000fe20000000000 */
[----:B-----5:R-:W-:Y:S01]  /*1240*/  FADD R24, R73, R24 ;  /* 0x0000001849187221 */ /* 0x020fe20000000000 */
[----:B------:R-:W-:Y:S01]  /*1250*/  FADD R25, R70, R25 ;  /* 0x0000001946197221 */ /* 0x000fe20000000000 */
[----:B------:R-:W-:Y:S01]  /*1260*/  FADD R26, R71, R26 ;  /* 0x0000001a471a7221 */ /* 0x000fe20000000000 */
[----:B------:R-:W-:Y:S01]  /*1270*/  FADD R27, R56, R27 ;  /* 0x0000001b381b7221 */ /* 0x000fe20000000000 */
[----:B------:R-:W-:Y:S01]  /*1280*/  FADD R20, R9, R20 ;  /* 0x0000001409147221 */ /* 0x000fe20000000000 */
[----:B------:R-:W-:Y:S01]  /*1290*/  FADD R21, R6, R21 ;  /* 0x0000001506157221 */ /* 0x000fe20000000000 */
[----:B------:R-:W-:Y:S01]  /*12a0*/  FADD R22, R7, R22 ;  /* 0x0000001607167221 */ /* 0x000fe20000000000 */
[----:B---3--:R-:W-:Y:S01]  /*12b0*/  FADD R12, R57, R12 ;  /* 0x0000000c390c7221 */ /* 0x008fe20000000000 */
        /* <DEDUP_REMOVED lines=8> */
[----:B------:R-:W-:Y:S04]  /*1340*/  STG.E.128 desc[UR8][R114.64+0x8010], R64 ;  /* 0x0080104072007986 */ /* 0x000fe8000c101d08 */
        /* <DEDUP_REMOVED lines=10> */
[----:B------:R-:W-:Y:S01]  /*13f0*/  STG.E.128 desc[UR8][R114.64+0x38000], R44 ;  /* 0x0380002c72007986 */ /* 0x000fe2000c101d08 */
[----:B--2---:R-:W-:Y:S01]  /*1400*/  FADD R48, R59, R48 ;  /* 0x000000303b307221 */ /* 0x004fe20000000000 */
[----:B------:R-:W-:Y:S01]  /*1410*/  FADD R49, R58, R49 ;  /* 0x000000313a317221 */ /* 0x000fe20000000000 */
[----:B------:R-:W-:Y:S01]  /*1420*/  FADD R50, R69, R50 ;  /* 0x0000003245327221 */ /* 0x000fe20000000000 */
[----:B------:R-:W-:-:S05]  /*1430*/  FADD R51, R68, R51 ;  /* 0x0000003344337221 */ /* 0x000fca0000000000 */
[----:B------:R-:W-:Y:S01]  /*1440*/  STG.E.128 desc[UR8][R114.64+0x38010], R48 ;  /* 0x0380103072007986 */ /* 0x000fe2000c101d08 */
[----:B------:R-:W-:Y:S05]  /*1450*/  EXIT ;  /* 0x000000000000794d */ /* 0x000fea0003800000 */
.L_x_2:
[----:B------:R-:W-:-:S00]  /*1460*/  BRA `(.L_x_2) ;  /* 0xfffffffc00fc7947 */ /* 0x000fc0000383ffff */
[----:B------:R-:W-:-:S00]  /*1470*/  NOP ;  /* 0x0000000000007918 */ /* 0x000fc00000000000 */
        /* <DEDUP_REMOVED lines=8> */
.L_x_3:


//--------------------- .nv.shared._Z6matmulPfS_S_ --------------------------
	.section	.nv.shared._Z6matmulPfS_S_,"aw",@nobits
	.sectionflags	@""
	.align	4
.nv.shared._Z6matmulPfS_S_:
	.zero		33792


//--------------------- .nv.shared.reserved.0     --------------------------
	.section	.nv.shared.reserved.0,"aw",@nobits
	.weak		__nv_reservedSMEM_offset_0_alias
	.size		__nv_reservedSMEM_offset_0_alias, 0, 64
	.other		__nv_reservedSMEM_offset_0_alias,@"STO_CUDA_RESERVED_SHARED STV_DEFAULT"
__nv_reservedSMEM_offset_0_alias:
	.zero		0
	.zero		64


//--------------------- .nv.constant0._Z6matmulPfS_S_ --------------------------
	.section	.nv.constant0._Z6matmulPfS_S_,"a",@progbits
	.sectionflags	@""
	.align	4
.nv.constant0._Z6matmulPfS_S_:
	.zero		920


//--------------------- SYMBOLS --------------------------

	.type		.nv.reservedSmem.offset0,@object
	.size		.nv.reservedSmem.offset0,0x4
	.type		.nv.reservedSmem.cap,@object
	.size		.nv.reservedSmem.cap,0x4
